//
// Generated by NVIDIA NVVM Compiler
//
// Compiler Build ID: CL-36424714
// Cuda compilation tools, release 13.0, V13.0.88
// Based on NVVM 20.0.0
//

.version 9.0
.target sm_100
.address_size 64

	// .globl	_Z8MyKernelPy
// _ZZ8MyKernelPyE6shared has been demoted

.visible .entry _Z8MyKernelPy(
	.param .u64 .ptr .align 1 _Z8MyKernelPy_param_0
)
{
	.reg .b32 	%r<4>;
	.reg .b32 	%f<3>;
	.reg .b64 	%rd<6>;
	// demoted variable
	.shared .align 4 .b8 _ZZ8MyKernelPyE6shared[20480];
	ld.param.u64 	%rd3, [_Z8MyKernelPy_param_0];
	cvta.to.global.u64 	%rd4, %rd3;
	// begin inline asm
	mov.u64 	%rd1, %clock64;
	// end inline asm
	mov.u32 	%r1, %tid.x;
	mov.u32 	%r2, _ZZ8MyKernelPyE6shared;
	mad.lo.s32 	%r3, %r1, 20, %r2;
	ld.shared.f32 	%f1, [%r3];
	add.f32 	%f2, %f1, 0f3F800000;
	st.shared.f32 	[%r3], %f2;
	// begin inline asm
	mov.u64 	%rd2, %clock64;
	// end inline asm
	sub.s64 	%rd5, %rd2, %rd1;
	st.global.u64 	[%rd4], %rd5;
	ret;

}


// ===== COMPILED SASS (sm_100) =====

	.target	sm_100

	.elftype	@"ET_EXEC"


//--------------------- .note.nv.tkinfo           --------------------------
	.section	.note.nv.tkinfo,"",@"SHT_NOTE"
	.sectionflags	@"SHF_NOTE_NV_TKINFO"
	.tkinfo
        /*0018*/ 	.word	0x00000002
        /*0030*/ 	.string	""
        /*0030*/ 	.string	"ptxas"
        /*0030*/ 	.string	"Cuda compilation tools, release 13.0, V13.0.88"
        /*0030*/ 	.string	"Build cuda_13.0.r13.0/compiler.36424714_0"
        /*0030*/ 	.string	"-arch sm_100 -m 64 "



//--------------------- .note.nv.cuinfo           --------------------------
	.section	.note.nv.cuinfo,"",@"SHT_NOTE"
	.sectionflags	@"SHF_NOTE_NV_CUINFO"
        /*0018*/ 	.short	0x0002
        /*001a*/ 	.short	0x0064
        /*001c*/ 	.short	0x0082
	.zero		2


//--------------------- .nv.info                  --------------------------
	.section	.nv.info,"",@"SHT_CUDA_INFO"
	.align	4


	//----- nvinfo : EIATTR_REGCOUNT
	.align		4
        /*0000*/ 	.byte	0x04, 0x2f
        /*0002*/ 	.short	(.L_1 - .L_0)
	.align		4
.L_0:
        /*0004*/ 	.word	index@(_Z8MyKernelPy)
        /*0008*/ 	.word	0x0000000a


	//----- nvinfo : EIATTR_FRAME_SIZE
	.align		4
.L_1:
        /*000c*/ 	.byte	0x04, 0x11
        /*000e*/ 	.short	(.L_3 - .L_2)
	.align		4
.L_2:
        /*0010*/ 	.word	index@(_Z8MyKernelPy)
        /*0014*/ 	.word	0x00000000


	//----- nvinfo : EIATTR_MIN_STACK_SIZE
	.align		4
.L_3:
        /*0018*/ 	.byte	0x04, 0x12
        /*001a*/ 	.short	(.L_5 - .L_4)
	.align		4
.L_4:
        /*001c*/ 	.word	index@(_Z8MyKernelPy)
        /*0020*/ 	.word	0x00000000
.L_5:


//--------------------- .nv.compat                --------------------------
	.section	.nv.compat,"",@"SHT_CUDA_COMPAT_INFO"
	.align	4
        /*0000*/ 	.byte	0x02, 0x09, 0x00, 0x00, 0x02, 0x02, 0x01, 0x00, 0x02, 0x05, 0x05, 0x00, 0x03, 0x07, 0x01, 0x01
        /*0010*/ 	.byte	0x02, 0x03, 0x00, 0x00, 0x02, 0x06, 0x01, 0x00, 0x04, 0x0b, 0x08, 0x00, 0x09, 0x00, 0x00, 0x00
        /*0020*/ 	.byte	0x00, 0x00, 0x00, 0x00


//--------------------- .nv.info._Z8MyKernelPy    --------------------------
	.section	.nv.info._Z8MyKernelPy,"",@"SHT_CUDA_INFO"
	.sectionflags	@""
	.align	4


	//----- nvinfo : EIATTR_CUDA_API_VERSION
	.align		4
        /*0000*/ 	.byte	0x04, 0x37
        /*0002*/ 	.short	(.L_7 - .L_6)
.L_6:
        /*0004*/ 	.word	0x00000082


	//----- nvinfo : EIATTR_KPARAM_INFO
	.align		4
.L_7:
        /*0008*/ 	.byte	0x04, 0x17
        /*000a*/ 	.short	(.L_9 - .L_8)
.L_8:
        /*000c*/ 	.word	0x00000000
        /*0010*/ 	.short	0x0000
        /*0012*/ 	.short	0x0000
        /*0014*/ 	.byte	0x00, 0xf5, 0x21, 0x00


	//----- nvinfo : EIATTR_SPARSE_MMA_MASK
	.align		4
.L_9:
        /*0018*/ 	.byte	0x03, 0x50
        /*001a*/ 	.short	0x0000


	//----- nvinfo : EIATTR_MAXREG_COUNT
	.align		4
        /*001c*/ 	.byte	0x03, 0x1b
        /*001e*/ 	.short	0x00ff


	//----- nvinfo : EIATTR_MERCURY_ISA_VERSION
	.align		4
        /*0020*/ 	.byte	0x03, 0x5f
        /*0022*/ 	.short	0x0101


	//----- nvinfo : EIATTR_VRC_CTA_INIT_COUNT
	.align		4
        /*0024*/ 	.byte	0x02, 0x4a
	.zero		1
	.zero		1


	//----- nvinfo : EIATTR_EXIT_INSTR_OFFSETS
	.align		4
        /*0028*/ 	.byte	0x04, 0x1c
        /*002a*/ 	.short	(.L_11 - .L_10)


	//   ....[0]....
.L_10:
        /*002c*/ 	.word	0x00000110


	//----- nvinfo : EIATTR_CBANK_PARAM_SIZE
	.align		4
.L_11:
        /*0030*/ 	.byte	0x03, 0x19
        /*0032*/ 	.short	0x0008


	//----- nvinfo : EIATTR_PARAM_CBANK
	.align		4
        /*0034*/ 	.byte	0x04, 0x0a
        /*0036*/ 	.short	(.L_13 - .L_12)
	.align		4
.L_12:
        /*0038*/ 	.word	index@(.nv.constant0._Z8MyKernelPy)
        /*003c*/ 	.short	0x0380
        /*003e*/ 	.short	0x0008


	//----- nvinfo : EIATTR_SW_WAR
	.align		4
.L_13:
        /*0040*/ 	.byte	0x04, 0x36
        /*0042*/ 	.short	(.L_15 - .L_14)
.L_14:
        /*0044*/ 	.word	0x00000008
.L_15:


//--------------------- .nv.callgraph             --------------------------
	.section	.nv.callgraph,"",@"SHT_CUDA_CALLGRAPH"
	.align	4
	.sectionentsize	8
	.align		4
        /*0000*/ 	.word	0x00000000
	.align		4
        /*0004*/ 	.word	0xffffffff
	.align		4
        /*0008*/ 	.word	0x00000000
	.align		4
        /*000c*/ 	.word	0xfffffffe
	.align		4
        /*0010*/ 	.word	0x00000000
	.align		4
        /*0014*/ 	.word	0xfffffffd
	.align		4
        /*0018*/ 	.word	0x00000000
	.align		4
        /*001c*/ 	.word	0xfffffffc


//--------------------- .text._Z8MyKernelPy       --------------------------
	.section	.text._Z8MyKernelPy,"ax",@progbits
	.align	128
        .global         _Z8MyKernelPy
        .type           _Z8MyKernelPy,@function
        .size           _Z8MyKernelPy,(.L_x_1 - _Z8MyKernelPy)
        .other          _Z8MyKernelPy,@"STO_CUDA_ENTRY STV_DEFAULT"
_Z8MyKernelPy:
.text._Z8MyKernelPy:
[----:B------:R-:W-:Y:S01]  /*0000*/  LDC R1, c[0x0][0x37c] ;  /* 0x0000df00ff017b82 */ /* 0x000fe20000000800 */
[----:B------:R-:W0:Y:S01]  /*0010*/  LDCU.64 UR4, c[0x0][0x358] ;  /* 0x00006b00ff0477ac */ /* 0x000e220008000a00 */
[----:B------:R-:W-:Y:S01]  /*0020*/  NOP ;  /* 0x0000000000007918 */ /* 0x000fe20000000000 */
[----:B------:R-:W-:Y:S01]  /*0030*/  CS2R R4, SR_CLOCKLO ;  /* 0x0000000000047805 */ /* 0x000fe20000015000 */
[----:B------:R-:W1:Y:S01]  /*0040*/  S2R R3, SR_CgaCtaId ;  /* 0x0000000000037919 */ /* 0x000e620000008800 */
[----:B------:R-:W-:Y:S01]  /*0050*/  MOV R0, 0x400 ;  /* 0x0000040000007802 */ /* 0x000fe20000000f00 */
[----:B------:R-:W2:Y:S03]  /*0060*/  S2R R7, SR_TID.X ;  /* 0x0000000000077919 */ /* 0x000ea60000002100 */
[----:B-1----:R-:W-:-:S05]  /*0070*/  LEA R0, R3, R0, 0x18 ;  /* 0x0000000003007211 */ /* 0x002fca00078ec0ff */
[----:B--2---:R-:W-:-:S05]  /*0080*/  IMAD R0, R7, 0x14, R0 ;  /* 0x0000001407007824 */ /* 0x004fca00078e0200 */
[----:B------:R-:W1:Y:S02]  /*0090*/  LDS R2, [R0] ;  /* 0x0000000000027984 */ /* 0x000e640000000800 */
[----:B-1----:R-:W-:-:S05]  /*00a0*/  FADD R3, R2, 1 ;  /* 0x3f80000002037421 */ /* 0x002fca0000000000 */
[----:B------:R1:W-:Y:S01]  /*00b0*/  STS [R0], R3 ;  /* 0x0000000300007388 */ /* 0x0003e20000000800 */
[----:B------:R-:W-:Y:S01]  /*00c0*/  CS2R R6, SR_CLOCKLO ;  /* 0x0000000000067805 */ /* 0x000fe20000015000 */
[----:B-1----:R-:W0:Y:S05]  /*00d0*/  LDC.64 R2, c[0x0][0x380] ;  /* 0x0000e000ff027b82 */ /* 0x002e2a0000000a00 */
[----:B------:R-:W-:-:S05]  /*00e0*/  IADD3 R4, P0, PT, -R4, R6, RZ ;  /* 0x0000000604047210 */ /* 0x000fca0007f1e1ff */
[----:B------:R-:W-:-:S05]  /*00f0*/  IMAD.X R5, R7, 0x1, ~R5, P0 ;  /* 0x0000000107057824 */ /* 0x000fca00000e0e05 */
[----:B0-----:R-:W-:Y:S01]  /*0100*/  STG.E.64 desc[UR4][R2.64], R4 ;  /* 0x0000000402007986 */ /* 0x001fe2000c101b04 */
[----:B------:R-:W-:Y:S05]  /*0110*/  EXIT ;  /* 0x000000000000794d */ /* 0x000fea0003800000 */
.L_x_0:
[----:B------:R-:W-:-:S00]  /*0120*/  BRA `(.L_x_0) ;  /* 0xfffffffc00fc7947 */ /* 0x000fc0000383ffff */
[----:B------:R-:W-:-:S00]  /*0130*/  NOP ;  /* 0x0000000000007918 */ /* 0x000fc00000000000 */
        /* <DEDUP_REMOVED lines=12> */
.L_x_1:


//--------------------- .nv.shared._Z8MyKernelPy  --------------------------
	.section	.nv.shared._Z8MyKernelPy,"aw",@nobits
	.sectionflags	@""
	.align	4
.nv.shared._Z8MyKernelPy:
	.zero		21504


//--------------------- .nv.shared.reserved.0     --------------------------
	.section	.nv.shared.reserved.0,"aw",@nobits
	.weak		__nv_reservedSMEM_offset_0_alias
	.size		__nv_reservedSMEM_offset_0_alias, 0, 64
	.other		__nv_reservedSMEM_offset_0_alias,@"STO_CUDA_RESERVED_SHARED STV_DEFAULT"
__nv_reservedSMEM_offset_0_alias:
	.zero		0
	.zero		64


//--------------------- .nv.constant0._Z8MyKernelPy --------------------------
	.section	.nv.constant0._Z8MyKernelPy,"a",@progbits
	.sectionflags	@""
	.align	4
.nv.constant0._Z8MyKernelPy:
	.zero		904


//--------------------- SYMBOLS --------------------------

	.type		.nv.reservedSmem.offset0,@object
	.size		.nv.reservedSmem.offset0,0x4
	.type		.nv.reservedSmem.cap,@object
	.size		.nv.reservedSmem.cap,0x4
